	.headerflags	@"EF_CUDA_TEXMODE_UNIFIED EF_CUDA_64BIT_ADDRESS EF_CUDA_ACCELERATORS EF_CUDA_SM90 EF_CUDA_VIRTUAL_SM(EF_CUDA_SM90)"
	.elftype	@"ET_EXEC"


//--------------------- .nv.info                  --------------------------
	.section	.nv.info,"",@"SHT_CUDA_INFO"
	.align	4


	//----- nvinfo : EIATTR_REGCOUNT
	.align		4
        /*0000*/ 	.byte	0x04, 0x2f
        /*0002*/ 	.short	(.L_3 - .L_2)
	.align		4
.L_2:
        /*0004*/ 	.word	index@(triton_poi_fused_cat_35)
        /*0008*/ 	.word	0x0000001a


	//----- nvinfo : EIATTR_MIN_STACK_SIZE
	.align		4
.L_3:
        /*000c*/ 	.byte	0x04, 0x12
        /*000e*/ 	.short	(.L_5 - .L_4)
	.align		4
.L_4:
        /*0010*/ 	.word	index@(triton_poi_fused_cat_35)
        /*0014*/ 	.word	0x00000000


	//----- nvinfo : EIATTR_FRAME_SIZE
	.align		4
.L_5:
        /*0018*/ 	.byte	0x04, 0x11
        /*001a*/ 	.short	(.L_7 - .L_6)
	.align		4
.L_6:
        /*001c*/ 	.word	index@(triton_poi_fused_cat_35)
        /*0020*/ 	.word	0x00000000


	//----- nvinfo : EIATTR_MIN_STACK_SIZE
	.align		4
.L_7:
        /*0024*/ 	.byte	0x04, 0x12
        /*0026*/ 	.short	(.L_9 - .L_8)
	.align		4
.L_8:
        /*0028*/ 	.word	index@(triton_poi_fused_cat_35)
        /*002c*/ 	.word	0x00000000
.L_9:


//--------------------- .nv.info.triton_poi_fused_cat_35 --------------------------
	.section	.nv.info.triton_poi_fused_cat_35,"",@"SHT_CUDA_INFO"
	.sectionflags	@""
	.align	4


	//----- nvinfo : EIATTR_CUDA_API_VERSION
	.align		4
        /*0000*/ 	.byte	0x04, 0x37
        /*0002*/ 	.short	(.L_11 - .L_10)
.L_10:
        /*0004*/ 	.word	0x0000007c


	//----- nvinfo : EIATTR_KPARAM_INFO
	.align		4
.L_11:
        /*0008*/ 	.byte	0x04, 0x17
        /*000a*/ 	.short	(.L_13 - .L_12)
.L_12:
        /*000c*/ 	.word	0x00000000
        /*0010*/ 	.short	0x0007
        /*0012*/ 	.short	0x0038
        /*0014*/ 	.byte	0x00, 0xf0, 0x11, 0x00


	//----- nvinfo : EIATTR_KPARAM_INFO
	.align		4
.L_13:
        /*0018*/ 	.byte	0x04, 0x17
        /*001a*/ 	.short	(.L_15 - .L_14)
.L_14:
        /*001c*/ 	.word	0x00000000
        /*0020*/ 	.short	0x0006
        /*0022*/ 	.short	0x0030
        /*0024*/ 	.byte	0x00, 0xf4, 0x21, 0x00


	//----- nvinfo : EIATTR_KPARAM_INFO
	.align		4
.L_15:
        /*0028*/ 	.byte	0x04, 0x17
        /*002a*/ 	.short	(.L_17 - .L_16)
.L_16:
        /*002c*/ 	.word	0x00000000
        /*0030*/ 	.short	0x0005
        /*0032*/ 	.short	0x0028
        /*0034*/ 	.byte	0x00, 0xf4, 0x21, 0x00


	//----- nvinfo : EIATTR_KPARAM_INFO
	.align		4
.L_17:
        /*0038*/ 	.byte	0x04, 0x17
        /*003a*/ 	.short	(.L_19 - .L_18)
.L_18:
        /*003c*/ 	.word	0x00000000
        /*0040*/ 	.short	0x0004
        /*0042*/ 	.short	0x0020
        /*0044*/ 	.byte	0x00, 0xf4, 0x21, 0x00


	//----- nvinfo : EIATTR_KPARAM_INFO
	.align		4
.L_19:
        /*0048*/ 	.byte	0x04, 0x17
        /*004a*/ 	.short	(.L_21 - .L_20)
.L_20:
        /*004c*/ 	.word	0x00000000
        /*0050*/ 	.short	0x0003
        /*0052*/ 	.short	0x0018
        /*0054*/ 	.byte	0x00, 0xf4, 0x21, 0x00


	//----- nvinfo : EIATTR_KPARAM_INFO
	.align		4
.L_21:
        /*0058*/ 	.byte	0x04, 0x17
        /*005a*/ 	.short	(.L_23 - .L_22)
.L_22:
        /*005c*/ 	.word	0x00000000
        /*0060*/ 	.short	0x0002
        /*0062*/ 	.short	0x0010
        /*0064*/ 	.byte	0x00, 0xf4, 0x21, 0x00


	//----- nvinfo : EIATTR_KPARAM_INFO
	.align		4
.L_23:
        /*0068*/ 	.byte	0x04, 0x17
        /*006a*/ 	.short	(.L_25 - .L_24)
.L_24:
        /*006c*/ 	.word	0x00000000
        /*0070*/ 	.short	0x0001
        /*0072*/ 	.short	0x0008
        /*0074*/ 	.byte	0x00, 0xf4, 0x21, 0x00


	//----- nvinfo : EIATTR_KPARAM_INFO
	.align		4
.L_25:
        /*0078*/ 	.byte	0x04, 0x17
        /*007a*/ 	.short	(.L_27 - .L_26)
.L_26:
        /*007c*/ 	.word	0x00000000
        /*0080*/ 	.short	0x0000
        /*0082*/ 	.short	0x0000
        /*0084*/ 	.byte	0x00, 0xf4, 0x21, 0x00


	//----- nvinfo : EIATTR_SPARSE_MMA_MASK
	.align		4
.L_27:
        /*0088*/ 	.byte	0x03, 0x50
        /*008a*/ 	.short	0x0000


	//----- nvinfo : EIATTR_MAXREG_COUNT
	.align		4
        /*008c*/ 	.byte	0x03, 0x1b
        /*008e*/ 	.short	0x00ff


	//----- nvinfo : EIATTR_EXIT_INSTR_OFFSETS
	.align		4
        /*0090*/ 	.byte	0x04, 0x1c
        /*0092*/ 	.short	(.L_29 - .L_28)


	//   ....[0]....
.L_28:
        /*0094*/ 	.word	0x000005b0


	//   ....[1]....
        /*0098*/ 	.word	0x000005d0


	//----- nvinfo : EIATTR_REQNTID
	.align		4
.L_29:
        /*009c*/ 	.byte	0x04, 0x10
        /*009e*/ 	.short	(.L_31 - .L_30)
.L_30:
        /*00a0*/ 	.word	0x00000080
        /*00a4*/ 	.word	0x00000001
        /*00a8*/ 	.word	0x00000001


	//----- nvinfo : EIATTR_CBANK_PARAM_SIZE
	.align		4
.L_31:
        /*00ac*/ 	.byte	0x03, 0x19
        /*00ae*/ 	.short	0x003c


	//----- nvinfo : EIATTR_PARAM_CBANK
	.align		4
        /*00b0*/ 	.byte	0x04, 0x0a
        /*00b2*/ 	.short	(.L_33 - .L_32)
	.align		4
.L_32:
        /*00b4*/ 	.word	index@(.nv.constant0.triton_poi_fused_cat_35)
        /*00b8*/ 	.short	0x0210
        /*00ba*/ 	.short	0x003c


	//----- nvinfo : EIATTR_SW_WAR
	.align		4
.L_33:
        /*00bc*/ 	.byte	0x04, 0x36
        /*00be*/ 	.short	(.L_35 - .L_34)
.L_34:
        /*00c0*/ 	.word	0x00000008
.L_35:


//--------------------- .nv.callgraph             --------------------------
	.section	.nv.callgraph,"",@"SHT_CUDA_CALLGRAPH"
	.align	4
	.sectionentsize	8
	.align		4
        /*0000*/ 	.word	0x00000000
	.align		4
        /*0004*/ 	.word	0xffffffff
	.align		4
        /*0008*/ 	.word	0x00000000
	.align		4
        /*000c*/ 	.word	0xfffffffe
	.align		4
        /*0010*/ 	.word	0x00000000
	.align		4
        /*0014*/ 	.word	0xfffffffd
	.align		4
        /*0018*/ 	.word	0x00000000
	.align		4
        /*001c*/ 	.word	0xfffffffc


//--------------------- .nv.constant4             --------------------------
	.section	.nv.constant4,"a",@progbits
	.align	8
	.align		8
.nv.constant4:
        /*0000*/ 	.dword	_$_str
	.align		8
        /*0008*/ 	.dword	_$_str_$_2


//--------------------- .text.triton_poi_fused_cat_35 --------------------------
	.section	.text.triton_poi_fused_cat_35,"ax",@progbits
	.align	128
        .global         triton_poi_fused_cat_35
        .type           triton_poi_fused_cat_35,@function
        .size           triton_poi_fused_cat_35,(.L_x_1 - triton_poi_fused_cat_35)
        .other          triton_poi_fused_cat_35,@"STO_CUDA_ENTRY STV_DEFAULT"
triton_poi_fused_cat_35:
.text.triton_poi_fused_cat_35:
[----:B------:R-:W0:Y:S01]  /*0000*/  LDC R1, c[0x0][0x28] ;  /* 0x00000a00ff017b82 */ /* 0x000e220000000800 */
[----:B------:R-:W1:Y:S01]  /*0010*/  S2R R0, SR_TID.X ;  /* 0x0000000000007919 */ /* 0x000e620000002100 */
[----:B------:R-:W-:-:S06]  /*0020*/  IMAD.MOV.U32 R2, RZ, RZ, RZ ;  /* 0x000000ffff027224 */ /* 0x000fcc00078e00ff */
[----:B------:R-:W2:Y:S01]  /*0030*/  LDC.64 R10, c[0x0][0x220] ;  /* 0x00008800ff0a7b82 */ /* 0x000ea20000000a00 */
[----:B------:R-:W-:Y:S01]  /*0040*/  ULDC.64 UR4, c[0x0][0x208] ;  /* 0x0000820000047ab9 */ /* 0x000fe20000000a00 */
[----:B------:R-:W3:Y:S06]  /*0050*/  S2R R3, SR_CTAID.X ;  /* 0x0000000000037919 */ /* 0x000eec0000002500 */
[----:B------:R-:W4:Y:S08]  /*0060*/  LDC.64 R20, c[0x0][0x210] ;  /* 0x00008400ff147b82 */ /* 0x000f300000000a00 */
[----:B------:R-:W5:Y:S08]  /*0070*/  LDC.64 R22, c[0x0][0x218] ;  /* 0x00008600ff167b82 */ /* 0x000f700000000a00 */
[----:B------:R-:W4:Y:S08]  /*0080*/  LDC.64 R18, c[0x0][0x228] ;  /* 0x00008a00ff127b82 */ /* 0x000f300000000a00 */
[----:B------:R-:W4:Y:S01]  /*0090*/  LDC.64 R16, c[0x0][0x230] ;  /* 0x00008c00ff107b82 */ /* 0x000f220000000a00 */
[----:B-1----:R-:W-:Y:S01]  /*00a0*/  IMAD.SHL.U32 R0, R0, 0x2, RZ ;  /* 0x0000000200007824 */ /* 0x002fe200078e00ff */
[----:B------:R-:W-:-:S02]  /*00b0*/  CS2R R8, SRZ ;  /* 0x0000000000087805 */ /* 0x000fc4000001ff00 */
[----:B------:R-:W-:Y:S01]  /*00c0*/  CS2R R12, SRZ ;  /* 0x00000000000c7805 */ /* 0x000fe2000001ff00 */
[----:B------:R-:W-:Y:S01]  /*00d0*/  ULDC.64 UR6, c[0x0][0x238] ;  /* 0x00008e0000067ab9 */ /* 0x000fe20000000a00 */
[----:B------:R-:W-:-:S05]  /*00e0*/  LOP3.LUT R0, R0, 0xfe, RZ, 0xc0, !PT ;  /* 0x000000fe00007812 */ /* 0x000fca00078ec0ff */
[----:B---3--:R-:W-:-:S04]  /*00f0*/  IMAD R3, R3, 0x100, R0 ;  /* 0x0000010003037824 */ /* 0x008fc800078e0200 */
[----:B------:R-:W-:-:S05]  /*0100*/  IMAD.HI R2, R3, -0x77777777, R2 ;  /* 0x8888888903027827 */ /* 0x000fca00078e0202 */
[----:B------:R-:W-:-:S04]  /*0110*/  SHF.R.U32.HI R5, RZ, 0x1f, R2 ;  /* 0x0000001fff057819 */ /* 0x000fc80000011602 */
[----:B------:R-:W-:Y:S02]  /*0120*/  LEA.HI.SX32 R2, R2, R5, 0x19 ;  /* 0x0000000502027211 */ /* 0x000fe400078fcaff */
[----:B------:R-:W-:-:S03]  /*0130*/  CS2R R4, SRZ ;  /* 0x0000000000047805 */ /* 0x000fc6000001ff00 */
[----:B------:R-:W-:-:S04]  /*0140*/  IMAD R15, R2, -0xf0, R3 ;  /* 0xffffff10020f7824 */ /* 0x000fc800078e0203 */
[C---:B--2---:R-:W-:Y:S01]  /*0150*/  IMAD.WIDE R10, R15.reuse, 0x4, R10 ;  /* 0x000000040f0a7825 */ /* 0x044fe200078e020a */
[----:B------:R-:W-:-:S04]  /*0160*/  ISETP.GE.AND P2, PT, R15, 0x30, PT ;  /* 0x000000300f00780c */ /* 0x000fc80003f46270 */
[----:B------:R-:W-:-:S13]  /*0170*/  ISETP.LT.AND P3, PT, R3, 0xf00, !P2 ;  /* 0x00000f000300780c */ /* 0x000fda0005761270 */
[----:B------:R1:W2:Y:S01]  /*0180*/  @P3 LDG.E.EL.64 R4, desc[UR4][R10.64] ;  /* 0x000000040a043981 */ /* 0x0002a2000c2e1b00 */
[----:B------:R-:W-:Y:S02]  /*0190*/  IMAD R7, R2, 0x30, R15 ;  /* 0x0000003002077824 */ /* 0x000fe400078e020f */
[----:B-----5:R-:W-:-:S04]  /*01a0*/  IMAD.WIDE R22, R15, 0x4, R22 ;  /* 0x000000040f167825 */ /* 0x020fc800078e0216 */
[----:B----4-:R-:W-:Y:S01]  /*01b0*/  IMAD.WIDE R20, R7, 0x4, R20 ;  /* 0x0000000407147825 */ /* 0x010fe200078e0214 */
[----:B------:R-:W-:Y:S01]  /*01c0*/  CS2R R6, SRZ ;  /* 0x0000000000067805 */ /* 0x000fe2000001ff00 */
[----:B------:R-:W3:Y:S05]  /*01d0*/  @P3 LDG.E.EL.64 R8, desc[UR4][R22.64] ;  /* 0x0000000416083981 */ /* 0x000eea000c2e1b00 */
[----:B------:R4:W5:Y:S01]  /*01e0*/  @P3 LDG.E.EL.64 R6, desc[UR4][R20.64] ;  /* 0x0000000414063981 */ /* 0x000962000c2e1b00 */
[----:B------:R-:W-:Y:S01]  /*01f0*/  IMAD R2, R2, 0xc0, RZ ;  /* 0x000000c002027824 */ /* 0x000fe200078e02ff */
[----:B-1----:R-:W-:Y:S01]  /*0200*/  CS2R R10, SRZ ;  /* 0x00000000000a7805 */ /* 0x002fe2000001ff00 */
[----:B0-----:R-:W-:Y:S01]  /*0210*/  IMAD.WIDE R18, R15, 0x4, R18 ;  /* 0x000000040f127825 */ /* 0x001fe200078e0212 */
[----:B------:R-:W-:-:S03]  /*0220*/  ISETP.GE.AND P0, PT, R3, 0xf00, PT ;  /* 0x00000f000300780c */ /* 0x000fc60003f06270 */
[----:B------:R-:W-:Y:S01]  /*0230*/  IMAD.WIDE R16, R15, 0x4, R16 ;  /* 0x000000040f107825 */ /* 0x000fe200078e0210 */
[----:B------:R-:W-:Y:S01]  /*0240*/  SHF.R.S32.HI R0, RZ, 0x1f, R2 ;  /* 0x0000001fff007819 */ /* 0x000fe20000011402 */
[----:B------:R0:W3:Y:S01]  /*0250*/  @P3 LDG.E.EL.64 R12, desc[UR4][R18.64] ;  /* 0x00000004120c3981 */ /* 0x0000e2000c2e1b00 */
[----:B------:R-:W-:-:S03]  /*0260*/  IADD3 R2, P4, R15, R2, RZ ;  /* 0x000000020f027210 */ /* 0x000fc60007f9e0ff */
[----:B------:R1:W3:Y:S01]  /*0270*/  @P3 LDG.E.EL.64 R10, desc[UR4][R16.64] ;  /* 0x00000004100a3981 */ /* 0x0002e2000c2e1b00 */
[C---:B------:R-:W-:Y:S02]  /*0280*/  ISETP.GT.AND P1, PT, R15.reuse, 0x2f, !P0 ;  /* 0x0000002f0f00780c */ /* 0x040fe40004724270 */
[----:B------:R-:W-:Y:S02]  /*0290*/  LEA.HI.X.SX32 R15, R15, R0, 0x1, P4 ;  /* 0x000000000f0f7211 */ /* 0x000fe400020f0eff */
[----:B----4-:R-:W-:-:S04]  /*02a0*/  LEA R20, P4, R2, UR6, 0x2 ;  /* 0x0000000602147c11 */ /* 0x010fc8000f8810ff */
[----:B------:R-:W-:Y:S02]  /*02b0*/  LEA.HI.X R21, R2, UR7, R15, 0x2, P4 ;  /* 0x0000000702157c11 */ /* 0x000fe4000a0f140f */
[----:B------:R-:W-:-:S06]  /*02c0*/  CS2R R14, SRZ ;  /* 0x00000000000e7805 */ /* 0x000fcc000001ff00 */
[----:B------:R-:W4:Y:S01]  /*02d0*/  @P1 LDG.E.EL.64 R14, desc[UR4][R20.64+-0xc0] ;  /* 0xffff4004140e1981 */ /* 0x000f22000c2e1b00 */
[----:B0-----:R-:W-:Y:S01]  /*02e0*/  IMAD.MOV.U32 R19, RZ, RZ, 0x3e800000 ;  /* 0x3e800000ff137424 */ /* 0x001fe200078e00ff */
[----:B--2---:R-:W-:Y:S02]  /*02f0*/  SEL R4, R4, RZ, P3 ;  /* 0x000000ff04047207 */ /* 0x004fe40001800000 */
[----:B------:R-:W-:-:S03]  /*0300*/  SEL R5, R5, RZ, P3 ;  /* 0x000000ff05057207 */ /* 0x000fc60001800000 */
[----:B------:R-:W-:Y:S02]  /*0310*/  FADD R4, R4, 9.9999997473787516356e-06 ;  /* 0x3727c5ac04047421 */ /* 0x000fe40000000000 */
[----:B------:R-:W-:Y:S02]  /*0320*/  FADD R5, R5, 9.9999997473787516356e-06 ;  /* 0x3727c5ac05057421 */ /* 0x000fe40000000000 */
[----:B------:R-:W0:Y:S01]  /*0330*/  MUFU.SQRT R0, R4 ;  /* 0x0000000400007308 */ /* 0x000e220000002000 */
[----:B-----5:R-:W-:Y:S02]  /*0340*/  SEL R6, R6, RZ, P3 ;  /* 0x000000ff06067207 */ /* 0x020fe40001800000 */
[----:B------:R-:W-:-:S05]  /*0350*/  SEL R7, R7, RZ, P3 ;  /* 0x000000ff07077207 */ /* 0x000fca0001800000 */
[----:B------:R2:W5:Y:S01]  /*0360*/  MUFU.SQRT R2, R5 ;  /* 0x0000000500027308 */ /* 0x0005620000002000 */
[----:B---3--:R-:W-:Y:S02]  /*0370*/  SEL R12, R12, RZ, P3 ;  /* 0x000000ff0c0c7207 */ /* 0x008fe40001800000 */
[C---:B0-----:R-:W-:Y:S02]  /*0380*/  FSETP.GT.AND P6, PT, R0.reuse, 8.50705917302346158658e+37, PT ;  /* 0x7e8000000000780b */ /* 0x041fe40003fc4000 */
[----:B------:R-:W-:Y:S02]  /*0390*/  FSETP.GEU.AND P5, PT, R0, 1.175494350822287508e-38, PT ;  /* 0x008000000000780b */ /* 0x000fe40003fae000 */
[----:B-1----:R-:W-:Y:S02]  /*03a0*/  FSEL R17, R19, 1, P6 ;  /* 0x3f80000013117808 */ /* 0x002fe40003000000 */
[----:B--2---:R-:W-:Y:S02]  /*03b0*/  SEL R5, R8, RZ, P3 ;  /* 0x000000ff08057207 */ /* 0x004fe40001800000 */
[----:B-----5:R-:W-:-:S02]  /*03c0*/  FSETP.GT.AND P4, PT, R2, 8.50705917302346158658e+37, PT ;  /* 0x7e8000000200780b */ /* 0x020fc40003f84000 */
[----:B------:R-:W-:Y:S01]  /*03d0*/  SEL R8, R9, RZ, P3 ;  /* 0x000000ff09087207 */ /* 0x000fe20001800000 */
[----:B------:R-:W-:Y:S01]  /*03e0*/  FADD R6, R6, -R5 ;  /* 0x8000000506067221 */ /* 0x000fe20000000000 */
[----:B------:R-:W-:Y:S01]  /*03f0*/  FSEL R19, R19, 1, P4 ;  /* 0x3f80000013137808 */ /* 0x000fe20002000000 */
[----:B------:R-:W-:Y:S01]  /*0400*/  @P6 FMUL R0, R0, 0.25 ;  /* 0x3e80000000006820 */ /* 0x000fe20000400000 */
[----:B------:R-:W-:Y:S01]  /*0410*/  FSETP.GEU.AND P6, PT, R2, 1.175494350822287508e-38, PT ;  /* 0x008000000200780b */ /* 0x000fe20003fce000 */
[----:B------:R-:W0:Y:S01]  /*0420*/  LDC.64 R4, c[0x0][0x240] ;  /* 0x00009000ff047b82 */ /* 0x000e220000000a00 */
[----:B------:R-:W-:Y:S01]  /*0430*/  @!P5 FMUL R17, R17, 16777216 ;  /* 0x4b8000001111d820 */ /* 0x000fe20000400000 */
[----:B------:R-:W-:Y:S01]  /*0440*/  @!P5 FMUL R0, R0, 16777216 ;  /* 0x4b8000000000d820 */ /* 0x000fe20000400000 */
[----:B------:R-:W-:Y:S02]  /*0450*/  SEL R13, R13, RZ, P3 ;  /* 0x000000ff0d0d7207 */ /* 0x000fe40001800000 */
[----:B------:R-:W-:Y:S01]  /*0460*/  SEL R10, R10, RZ, P3 ;  /* 0x000000ff0a0a7207 */ /* 0x000fe20001800000 */
[----:B------:R-:W-:Y:S01]  /*0470*/  @P4 FMUL R2, R2, 0.25 ;  /* 0x3e80000002024820 */ /* 0x000fe20000400000 */
[----:B------:R-:W-:Y:S01]  /*0480*/  SEL R11, R11, RZ, P3 ;  /* 0x000000ff0b0b7207 */ /* 0x000fe20001800000 */
[----:B------:R-:W1:Y:S04]  /*0490*/  MUFU.RCP R0, R0 ;  /* 0x0000000000007308 */ /* 0x000e680000001000 */
[----:B------:R-:W-:Y:S01]  /*04a0*/  @!P6 FMUL R2, R2, 16777216 ;  /* 0x4b8000000202e820 */ /* 0x000fe20000400000 */
[----:B------:R-:W-:-:S05]  /*04b0*/  @!P6 FMUL R19, R19, 16777216 ;  /* 0x4b8000001313e820 */ /* 0x000fca0000400000 */
[----:B------:R-:W2:Y:S01]  /*04c0*/  MUFU.RCP R2, R2 ;  /* 0x0000000200027308 */ /* 0x000ea20000001000 */
[----:B-1----:R-:W-:Y:S01]  /*04d0*/  FMUL R17, R0, R17 ;  /* 0x0000001100117220 */ /* 0x002fe20000400000 */
[----:B------:R-:W-:Y:S01]  /*04e0*/  FADD R0, R7, -R8 ;  /* 0x8000000807007221 */ /* 0x000fe20000000000 */
[----:B0-----:R-:W-:-:S04]  /*04f0*/  IMAD.WIDE R4, R3, 0x4, R4 ;  /* 0x0000000403047825 */ /* 0x001fc800078e0204 */
[----:B------:R-:W-:-:S04]  /*0500*/  FMUL R17, R6, R17 ;  /* 0x0000001106117220 */ /* 0x000fc80000400000 */
[----:B------:R-:W-:Y:S01]  /*0510*/  FFMA R10, R17, R12, R10 ;  /* 0x0000000c110a7223 */ /* 0x000fe2000000000a */
[----:B--2---:R-:W-:-:S04]  /*0520*/  FMUL R19, R2, R19 ;  /* 0x0000001302137220 */ /* 0x004fc80000400000 */
[----:B------:R-:W-:Y:S01]  /*0530*/  FSETP.GEU.AND P3, PT, R10, RZ, PT ;  /* 0x000000ff0a00720b */ /* 0x000fe20003f6e000 */
[----:B------:R-:W-:-:S03]  /*0540*/  FMUL R0, R0, R19 ;  /* 0x0000001300007220 */ /* 0x000fc60000400000 */
[----:B------:R-:W-:Y:S01]  /*0550*/  FSEL R10, R10, RZ, P3 ;  /* 0x000000ff0a0a7208 */ /* 0x000fe20001800000 */
[----:B------:R-:W-:Y:S01]  /*0560*/  FFMA R11, R0, R13, R11 ;  /* 0x0000000d000b7223 */ /* 0x000fe2000000000b */
[----:B----4-:R-:W-:-:S04]  /*0570*/  @P2 SEL R10, R14, RZ, P1 ;  /* 0x000000ff0e0a2207 */ /* 0x010fc80000800000 */
[----:B------:R-:W-:-:S04]  /*0580*/  FSETP.GEU.AND P4, PT, R11, RZ, PT ;  /* 0x000000ff0b00720b */ /* 0x000fc80003f8e000 */
[----:B------:R-:W-:Y:S02]  /*0590*/  FSEL R11, R11, RZ, P4 ;  /* 0x000000ff0b0b7208 */ /* 0x000fe40002000000 */
[----:B------:R-:W-:Y:S01]  /*05a0*/  @P2 SEL R11, R15, RZ, P1 ;  /* 0x000000ff0f0b2207 */ /* 0x000fe20000800000 */
[----:B------:R-:W-:Y:S06]  /*05b0*/  @P0 EXIT ;  /* 0x000000000000094d */ /* 0x000fec0003800000 */
[----:B------:R-:W-:Y:S01]  /*05c0*/  STG.E.64 desc[UR4][R4.64], R10 ;  /* 0x0000000a04007986 */ /* 0x000fe2000c101b04 */
[----:B------:R-:W-:Y:S05]  /*05d0*/  EXIT ;  /* 0x000000000000794d */ /* 0x000fea0003800000 */
.L_x_0:
[----:B------:R-:W-:-:S00]  /*05e0*/  BRA `(.L_x_0) ;  /* 0xfffffffc00fc7947 */ /* 0x000fc0000383ffff */
[----:B------:R-:W-:-:S00]  /*05f0*/  NOP ;  /* 0x0000000000007918 */ /* 0x000fc00000000000 */
        /* <DEDUP_REMOVED lines=8> */
.L_x_1:


//--------------------- .nv.global.init           --------------------------
	.section	.nv.global.init,"aw",@progbits
.nv.global.init:
	.type		_$_str,@object
	.size		_$_str,(_$_str_$_2 - _$_str)
_$_str:
        /*0000*/ 	.byte	0x5f, 0x5f, 0x43, 0x55, 0x44, 0x41, 0x5f, 0x46, 0x54, 0x5a, 0x00
	.type		_$_str_$_2,@object
	.size		_$_str_$_2,(.L_1 - _$_str_$_2)
_$_str_$_2:
        /*000b*/ 	.byte	0x5f, 0x5f, 0x43, 0x55, 0x44, 0x41, 0x5f, 0x50, 0x52, 0x45, 0x43, 0x5f, 0x53, 0x51, 0x52, 0x54
        /*001b*/ 	.byte	0x00
.L_1:


//--------------------- .nv.constant0.triton_poi_fused_cat_35 --------------------------
	.section	.nv.constant0.triton_poi_fused_cat_35,"a",@progbits
	.sectionflags	@""
	.align	4
.nv.constant0.triton_poi_fused_cat_35:
	.zero		588
